//
// Generated by NVIDIA NVVM Compiler
//
// Compiler Build ID: CL-36424714
// Cuda compilation tools, release 13.0, V13.0.88
// Based on NVVM 20.0.0
//

.version 9.0
.target sm_100
.address_size 64

	// .globl	_Z18cuda_sgemm_forwardILi16EEvmmmPfS0_S0_

.visible .entry _Z18cuda_sgemm_forwardILi16EEvmmmPfS0_S0_(
	.param .u64 _Z18cuda_sgemm_forwardILi16EEvmmmPfS0_S0__param_0,
	.param .u64 _Z18cuda_sgemm_forwardILi16EEvmmmPfS0_S0__param_1,
	.param .u64 _Z18cuda_sgemm_forwardILi16EEvmmmPfS0_S0__param_2,
	.param .u64 .ptr .align 1 _Z18cuda_sgemm_forwardILi16EEvmmmPfS0_S0__param_3,
	.param .u64 .ptr .align 1 _Z18cuda_sgemm_forwardILi16EEvmmmPfS0_S0__param_4,
	.param .u64 .ptr .align 1 _Z18cuda_sgemm_forwardILi16EEvmmmPfS0_S0__param_5
)
{
	.reg .pred 	%p<13>;
	.reg .b32 	%r<10>;
	.reg .b32 	%f<68>;
	.reg .b64 	%rd<106>;

	ld.param.u64 	%rd26, [_Z18cuda_sgemm_forwardILi16EEvmmmPfS0_S0__param_0];
	ld.param.u64 	%rd27, [_Z18cuda_sgemm_forwardILi16EEvmmmPfS0_S0__param_1];
	ld.param.u64 	%rd24, [_Z18cuda_sgemm_forwardILi16EEvmmmPfS0_S0__param_2];
	ld.param.u64 	%rd28, [_Z18cuda_sgemm_forwardILi16EEvmmmPfS0_S0__param_3];
	ld.param.u64 	%rd29, [_Z18cuda_sgemm_forwardILi16EEvmmmPfS0_S0__param_4];
	cvta.to.global.u64 	%rd1, %rd29;
	cvta.to.global.u64 	%rd2, %rd28;
	mov.u32 	%r1, %ctaid.x;
	shl.b32 	%r2, %r1, 4;
	mov.u32 	%r3, %tid.x;
	add.s32 	%r4, %r2, %r3;
	mov.u32 	%r5, %ctaid.y;
	shl.b32 	%r6, %r5, 4;
	mov.u32 	%r7, %tid.y;
	add.s32 	%r8, %r6, %r7;
	cvt.s64.s32 	%rd3, %r4;
	setp.le.u64 	%p1, %rd26, %rd3;
	cvt.u64.u32 	%rd4, %r8;
	setp.le.u64 	%p2, %rd27, %rd4;
	or.pred  	%p3, %p1, %p2;
	@%p3 bra 	$L__BB0_14;
	setp.eq.s64 	%p4, %rd24, 0;
	mov.f32 	%f67, 0f00000000;
	@%p4 bra 	$L__BB0_13;
	mul.lo.s64 	%rd5, %rd24, %rd3;
	and.b64  	%rd6, %rd24, 7;
	setp.lt.u64 	%p5, %rd24, 8;
	mov.f32 	%f67, 0f00000000;
	mov.b64 	%rd104, 0;
	@%p5 bra 	$L__BB0_5;
	and.b64  	%rd104, %rd24, -8;
	shl.b64 	%rd31, %rd4, 2;
	add.s64 	%rd101, %rd1, %rd31;
	shl.b64 	%rd9, %rd27, 5;
	shl.b64 	%rd32, %rd5, 2;
	add.s64 	%rd33, %rd32, %rd2;
	add.s64 	%rd100, %rd33, 16;
	mov.f32 	%f67, 0f00000000;
	mov.u64 	%rd102, %rd104;
$L__BB0_4:
	.pragma "nounroll";
	ld.global.f32 	%f17, [%rd100+-16];
	ld.global.f32 	%f18, [%rd101];
	fma.rn.f32 	%f19, %f17, %f18, %f67;
	ld.global.f32 	%f20, [%rd100+-12];
	shl.b64 	%rd34, %rd27, 2;
	add.s64 	%rd35, %rd101, %rd34;
	ld.global.f32 	%f21, [%rd35];
	fma.rn.f32 	%f22, %f20, %f21, %f19;
	ld.global.f32 	%f23, [%rd100+-8];
	add.s64 	%rd36, %rd35, %rd34;
	ld.global.f32 	%f24, [%rd36];
	fma.rn.f32 	%f25, %f23, %f24, %f22;
	ld.global.f32 	%f26, [%rd100+-4];
	add.s64 	%rd37, %rd36, %rd34;
	ld.global.f32 	%f27, [%rd37];
	fma.rn.f32 	%f28, %f26, %f27, %f25;
	ld.global.f32 	%f29, [%rd100];
	add.s64 	%rd38, %rd37, %rd34;
	ld.global.f32 	%f30, [%rd38];
	fma.rn.f32 	%f31, %f29, %f30, %f28;
	ld.global.f32 	%f32, [%rd100+4];
	add.s64 	%rd39, %rd38, %rd34;
	ld.global.f32 	%f33, [%rd39];
	fma.rn.f32 	%f34, %f32, %f33, %f31;
	ld.global.f32 	%f35, [%rd100+8];
	add.s64 	%rd40, %rd39, %rd34;
	ld.global.f32 	%f36, [%rd40];
	fma.rn.f32 	%f37, %f35, %f36, %f34;
	ld.global.f32 	%f38, [%rd100+12];
	add.s64 	%rd41, %rd40, %rd34;
	ld.global.f32 	%f39, [%rd41];
	fma.rn.f32 	%f67, %f38, %f39, %f37;
	add.s64 	%rd102, %rd102, -8;
	add.s64 	%rd101, %rd101, %rd9;
	add.s64 	%rd100, %rd100, 32;
	setp.ne.s64 	%p6, %rd102, 0;
	@%p6 bra 	$L__BB0_4;
$L__BB0_5:
	setp.eq.s64 	%p7, %rd6, 0;
	@%p7 bra 	$L__BB0_13;
	and.b64  	%rd18, %rd24, 3;
	setp.lt.u64 	%p8, %rd6, 4;
	@%p8 bra 	$L__BB0_8;
	add.s64 	%rd42, %rd104, %rd5;
	shl.b64 	%rd43, %rd42, 2;
	add.s64 	%rd44, %rd2, %rd43;
	ld.global.f32 	%f41, [%rd44];
	mad.lo.s64 	%rd45, %rd104, %rd27, %rd4;
	shl.b64 	%rd46, %rd45, 2;
	add.s64 	%rd47, %rd1, %rd46;
	ld.global.f32 	%f42, [%rd47];
	fma.rn.f32 	%f43, %f41, %f42, %f67;
	add.s64 	%rd48, %rd104, 1;
	and.b64  	%rd49, %rd48, 4294967295;
	add.s64 	%rd50, %rd49, %rd5;
	shl.b64 	%rd51, %rd50, 2;
	add.s64 	%rd52, %rd2, %rd51;
	ld.global.f32 	%f44, [%rd52];
	mad.lo.s64 	%rd53, %rd49, %rd27, %rd4;
	shl.b64 	%rd54, %rd53, 2;
	add.s64 	%rd55, %rd1, %rd54;
	ld.global.f32 	%f45, [%rd55];
	fma.rn.f32 	%f46, %f44, %f45, %f43;
	add.s64 	%rd56, %rd104, 2;
	and.b64  	%rd57, %rd56, 4294967295;
	add.s64 	%rd58, %rd57, %rd5;
	shl.b64 	%rd59, %rd58, 2;
	add.s64 	%rd60, %rd2, %rd59;
	ld.global.f32 	%f47, [%rd60];
	mad.lo.s64 	%rd61, %rd57, %rd27, %rd4;
	shl.b64 	%rd62, %rd61, 2;
	add.s64 	%rd63, %rd1, %rd62;
	ld.global.f32 	%f48, [%rd63];
	fma.rn.f32 	%f49, %f47, %f48, %f46;
	add.s64 	%rd64, %rd104, 3;
	and.b64  	%rd65, %rd64, 4294967295;
	add.s64 	%rd66, %rd65, %rd5;
	shl.b64 	%rd67, %rd66, 2;
	add.s64 	%rd68, %rd2, %rd67;
	ld.global.f32 	%f50, [%rd68];
	mad.lo.s64 	%rd69, %rd65, %rd27, %rd4;
	shl.b64 	%rd70, %rd69, 2;
	add.s64 	%rd71, %rd1, %rd70;
	ld.global.f32 	%f51, [%rd71];
	fma.rn.f32 	%f67, %f50, %f51, %f49;
	add.s64 	%rd72, %rd104, 4;
	and.b64  	%rd104, %rd72, 4294967295;
$L__BB0_8:
	setp.eq.s64 	%p9, %rd18, 0;
	@%p9 bra 	$L__BB0_13;
	setp.eq.s64 	%p10, %rd18, 1;
	@%p10 bra 	$L__BB0_11;
	add.s64 	%rd73, %rd104, %rd5;
	shl.b64 	%rd74, %rd73, 2;
	add.s64 	%rd75, %rd2, %rd74;
	ld.global.f32 	%f53, [%rd75];
	mad.lo.s64 	%rd76, %rd104, %rd27, %rd4;
	shl.b64 	%rd77, %rd76, 2;
	add.s64 	%rd78, %rd1, %rd77;
	ld.global.f32 	%f54, [%rd78];
	fma.rn.f32 	%f55, %f53, %f54, %f67;
	add.s64 	%rd79, %rd104, 1;
	and.b64  	%rd80, %rd79, 4294967295;
	add.s64 	%rd81, %rd80, %rd5;
	shl.b64 	%rd82, %rd81, 2;
	add.s64 	%rd83, %rd2, %rd82;
	ld.global.f32 	%f56, [%rd83];
	mad.lo.s64 	%rd84, %rd80, %rd27, %rd4;
	shl.b64 	%rd85, %rd84, 2;
	add.s64 	%rd86, %rd1, %rd85;
	ld.global.f32 	%f57, [%rd86];
	fma.rn.f32 	%f67, %f56, %f57, %f55;
	add.s64 	%rd87, %rd104, 2;
	and.b64  	%rd104, %rd87, 4294967295;
$L__BB0_11:
	and.b64  	%rd88, %rd24, 1;
	setp.eq.b64 	%p11, %rd88, 1;
	not.pred 	%p12, %p11;
	@%p12 bra 	$L__BB0_13;
	add.s64 	%rd89, %rd104, %rd5;
	shl.b64 	%rd90, %rd89, 2;
	add.s64 	%rd91, %rd2, %rd90;
	ld.global.f32 	%f58, [%rd91];
	mad.lo.s64 	%rd92, %rd104, %rd27, %rd4;
	shl.b64 	%rd93, %rd92, 2;
	add.s64 	%rd94, %rd1, %rd93;
	ld.global.f32 	%f59, [%rd94];
	fma.rn.f32 	%f67, %f58, %f59, %f67;
$L__BB0_13:
	ld.param.u64 	%rd99, [_Z18cuda_sgemm_forwardILi16EEvmmmPfS0_S0__param_5];
	mad.lo.s64 	%rd95, %rd27, %rd3, %rd4;
	cvta.to.global.u64 	%rd96, %rd99;
	shl.b64 	%rd97, %rd95, 2;
	add.s64 	%rd98, %rd96, %rd97;
	st.global.f32 	[%rd98], %f67;
$L__BB0_14:
	ret;

}


// ===== COMPILED SASS (sm_100) =====

	.target	sm_100

	.elftype	@"ET_EXEC"


//--------------------- .note.nv.tkinfo           --------------------------
	.section	.note.nv.tkinfo,"",@"SHT_NOTE"
	.sectionflags	@"SHF_NOTE_NV_TKINFO"
	.tkinfo
        /*0018*/ 	.word	0x00000002
        /*0030*/ 	.string	""
        /*0030*/ 	.string	"ptxas"
        /*0030*/ 	.string	"Cuda compilation tools, release 13.0, V13.0.88"
        /*0030*/ 	.string	"Build cuda_13.0.r13.0/compiler.36424714_0"
        /*0030*/ 	.string	"-arch sm_100 -m 64 "



//--------------------- .note.nv.cuinfo           --------------------------
	.section	.note.nv.cuinfo,"",@"SHT_NOTE"
	.sectionflags	@"SHF_NOTE_NV_CUINFO"
        /*0018*/ 	.short	0x0002
        /*001a*/ 	.short	0x0064
        /*001c*/ 	.short	0x0082
	.zero		2


//--------------------- .nv.info                  --------------------------
	.section	.nv.info,"",@"SHT_CUDA_INFO"
	.align	4


	//----- nvinfo : EIATTR_REGCOUNT
	.align		4
        /*0000*/ 	.byte	0x04, 0x2f
        /*0002*/ 	.short	(.L_1 - .L_0)
	.align		4
.L_0:
        /*0004*/ 	.word	index@(_Z18cuda_sgemm_forwardILi16EEvmmmPfS0_S0_)
        /*0008*/ 	.word	0x00000020


	//----- nvinfo : EIATTR_FRAME_SIZE
	.align		4
.L_1:
        /*000c*/ 	.byte	0x04, 0x11
        /*000e*/ 	.short	(.L_3 - .L_2)
	.align		4
.L_2:
        /*0010*/ 	.word	index@(_Z18cuda_sgemm_forwardILi16EEvmmmPfS0_S0_)
        /*0014*/ 	.word	0x00000000


	//----- nvinfo : EIATTR_MIN_STACK_SIZE
	.align		4
.L_3:
        /*0018*/ 	.byte	0x04, 0x12
        /*001a*/ 	.short	(.L_5 - .L_4)
	.align		4
.L_4:
        /*001c*/ 	.word	index@(_Z18cuda_sgemm_forwardILi16EEvmmmPfS0_S0_)
        /*0020*/ 	.word	0x00000000
.L_5:


//--------------------- .nv.compat                --------------------------
	.section	.nv.compat,"",@"SHT_CUDA_COMPAT_INFO"
	.align	4
        /*0000*/ 	.byte	0x02, 0x09, 0x00, 0x00, 0x02, 0x02, 0x01, 0x00, 0x02, 0x05, 0x05, 0x00, 0x03, 0x07, 0x01, 0x01
        /*0010*/ 	.byte	0x02, 0x03, 0x00, 0x00, 0x02, 0x06, 0x01, 0x00, 0x04, 0x0b, 0x08, 0x00, 0x09, 0x00, 0x00, 0x00
        /*0020*/ 	.byte	0x00, 0x00, 0x00, 0x00


//--------------------- .nv.info._Z18cuda_sgemm_forwardILi16EEvmmmPfS0_S0_ --------------------------
	.section	.nv.info._Z18cuda_sgemm_forwardILi16EEvmmmPfS0_S0_,"",@"SHT_CUDA_INFO"
	.sectionflags	@""
	.align	4


	//----- nvinfo : EIATTR_CUDA_API_VERSION
	.align		4
        /*0000*/ 	.byte	0x04, 0x37
        /*0002*/ 	.short	(.L_7 - .L_6)
.L_6:
        /*0004*/ 	.word	0x00000082


	//----- nvinfo : EIATTR_KPARAM_INFO
	.align		4
.L_7:
        /*0008*/ 	.byte	0x04, 0x17
        /*000a*/ 	.short	(.L_9 - .L_8)
.L_8:
        /*000c*/ 	.word	0x00000000
        /*0010*/ 	.short	0x0005
        /*0012*/ 	.short	0x0028
        /*0014*/ 	.byte	0x00, 0xf5, 0x21, 0x00


	//----- nvinfo : EIATTR_KPARAM_INFO
	.align		4
.L_9:
        /*0018*/ 	.byte	0x04, 0x17
        /*001a*/ 	.short	(.L_11 - .L_10)
.L_10:
        /*001c*/ 	.word	0x00000000
        /*0020*/ 	.short	0x0004
        /*0022*/ 	.short	0x0020
        /*0024*/ 	.byte	0x00, 0xf5, 0x21, 0x00


	//----- nvinfo : EIATTR_KPARAM_INFO
	.align		4
.L_11:
        /*0028*/ 	.byte	0x04, 0x17
        /*002a*/ 	.short	(.L_13 - .L_12)
.L_12:
        /*002c*/ 	.word	0x00000000
        /*0030*/ 	.short	0x0003
        /*0032*/ 	.short	0x0018
        /*0034*/ 	.byte	0x00, 0xf5, 0x21, 0x00


	//----- nvinfo : EIATTR_KPARAM_INFO
	.align		4
.L_13:
        /*0038*/ 	.byte	0x04, 0x17
        /*003a*/ 	.short	(.L_15 - .L_14)
.L_14:
        /*003c*/ 	.word	0x00000000
        /*0040*/ 	.short	0x0002
        /*0042*/ 	.short	0x0010
        /*0044*/ 	.byte	0x00, 0xf0, 0x21, 0x00


	//----- nvinfo : EIATTR_KPARAM_INFO
	.align		4
.L_15:
        /*0048*/ 	.byte	0x04, 0x17
        /*004a*/ 	.short	(.L_17 - .L_16)
.L_16:
        /*004c*/ 	.word	0x00000000
        /*0050*/ 	.short	0x0001
        /*0052*/ 	.short	0x0008
        /*0054*/ 	.byte	0x00, 0xf0, 0x21, 0x00


	//----- nvinfo : EIATTR_KPARAM_INFO
	.align		4
.L_17:
        /*0058*/ 	.byte	0x04, 0x17
        /*005a*/ 	.short	(.L_19 - .L_18)
.L_18:
        /*005c*/ 	.word	0x00000000
        /*0060*/ 	.short	0x0000
        /*0062*/ 	.short	0x0000
        /*0064*/ 	.byte	0x00, 0xf0, 0x21, 0x00


	//----- nvinfo : EIATTR_SPARSE_MMA_MASK
	.align		4
.L_19:
        /*0068*/ 	.byte	0x03, 0x50
        /*006a*/ 	.short	0x0000


	//----- nvinfo : EIATTR_MAXREG_COUNT
	.align		4
        /*006c*/ 	.byte	0x03, 0x1b
        /*006e*/ 	.short	0x00ff


	//----- nvinfo : EIATTR_MERCURY_ISA_VERSION
	.align		4
        /*0070*/ 	.byte	0x03, 0x5f
        /*0072*/ 	.short	0x0101


	//----- nvinfo : EIATTR_VRC_CTA_INIT_COUNT
	.align		4
        /*0074*/ 	.byte	0x02, 0x4a
	.zero		1
	.zero		1


	//----- nvinfo : EIATTR_EXIT_INSTR_OFFSETS
	.align		4
        /*0078*/ 	.byte	0x04, 0x1c
        /*007a*/ 	.short	(.L_21 - .L_20)


	//   ....[0]....
.L_20:
        /*007c*/ 	.word	0x000000e0


	//   ....[1]....
        /*0080*/ 	.word	0x00000e10


	//----- nvinfo : EIATTR_CBANK_PARAM_SIZE
	.align		4
.L_21:
        /*0084*/ 	.byte	0x03, 0x19
        /*0086*/ 	.short	0x0030


	//----- nvinfo : EIATTR_PARAM_CBANK
	.align		4
        /*0088*/ 	.byte	0x04, 0x0a
        /*008a*/ 	.short	(.L_23 - .L_22)
	.align		4
.L_22:
        /*008c*/ 	.word	index@(.nv.constant0._Z18cuda_sgemm_forwardILi16EEvmmmPfS0_S0_)
        /*0090*/ 	.short	0x0380
        /*0092*/ 	.short	0x0030


	//----- nvinfo : EIATTR_SW_WAR
	.align		4
.L_23:
        /*0094*/ 	.byte	0x04, 0x36
        /*0096*/ 	.short	(.L_25 - .L_24)
.L_24:
        /*0098*/ 	.word	0x00000008
.L_25:


//--------------------- .nv.callgraph             --------------------------
	.section	.nv.callgraph,"",@"SHT_CUDA_CALLGRAPH"
	.align	4
	.sectionentsize	8
	.align		4
        /*0000*/ 	.word	0x00000000
	.align		4
        /*0004*/ 	.word	0xffffffff
	.align		4
        /*0008*/ 	.word	0x00000000
	.align		4
        /*000c*/ 	.word	0xfffffffe
	.align		4
        /*0010*/ 	.word	0x00000000
	.align		4
        /*0014*/ 	.word	0xfffffffd
	.align		4
        /*0018*/ 	.word	0x00000000
	.align		4
        /*001c*/ 	.word	0xfffffffc


//--------------------- .text._Z18cuda_sgemm_forwardILi16EEvmmmPfS0_S0_ --------------------------
	.section	.text._Z18cuda_sgemm_forwardILi16EEvmmmPfS0_S0_,"ax",@progbits
	.align	128
        .global         _Z18cuda_sgemm_forwardILi16EEvmmmPfS0_S0_
        .type           _Z18cuda_sgemm_forwardILi16EEvmmmPfS0_S0_,@function
        .size           _Z18cuda_sgemm_forwardILi16EEvmmmPfS0_S0_,(.L_x_6 - _Z18cuda_sgemm_forwardILi16EEvmmmPfS0_S0_)
        .other          _Z18cuda_sgemm_forwardILi16EEvmmmPfS0_S0_,@"STO_CUDA_ENTRY STV_DEFAULT"
_Z18cuda_sgemm_forwardILi16EEvmmmPfS0_S0_:
.text._Z18cuda_sgemm_forwardILi16EEvmmmPfS0_S0_:
[----:B------:R-:W-:Y:S01]  /*0000*/  LDC R1, c[0x0][0x37c] ;  /* 0x0000df00ff017b82 */ /* 0x000fe20000000800 */
[----:B------:R-:W0:Y:S07]  /*0010*/  S2R R12, SR_CTAID.Y ;  /* 0x00000000000c7919 */ /* 0x000e2e0000002600 */
[----:B------:R-:W1:Y:S01]  /*0020*/  LDC.64 R14, c[0x0][0x388] ;  /* 0x0000e200ff0e7b82 */ /* 0x000e620000000a00 */
[----:B------:R-:W0:Y:S01]  /*0030*/  S2R R13, SR_TID.Y ;  /* 0x00000000000d7919 */ /* 0x000e220000002200 */
[----:B------:R-:W2:Y:S06]  /*0040*/  S2R R3, SR_CTAID.X ;  /* 0x0000000000037919 */ /* 0x000eac0000002500 */
[----:B------:R-:W3:Y:S01]  /*0050*/  LDC.64 R4, c[0x0][0x380] ;  /* 0x0000e000ff047b82 */ /* 0x000ee20000000a00 */
[----:B------:R-:W2:Y:S01]  /*0060*/  S2R R0, SR_TID.X ;  /* 0x0000000000007919 */ /* 0x000ea20000002100 */
[----:B0-----:R-:W-:-:S05]  /*0070*/  IMAD R12, R12, 0x10, R13 ;  /* 0x000000100c0c7824 */ /* 0x001fca00078e020d */
[----:B-1----:R-:W-:Y:S01]  /*0080*/  ISETP.GE.U32.AND P0, PT, R12, R14, PT ;  /* 0x0000000e0c00720c */ /* 0x002fe20003f06070 */
[----:B--2---:R-:W-:-:S03]  /*0090*/  IMAD R3, R3, 0x10, R0 ;  /* 0x0000001003037824 */ /* 0x004fc600078e0200 */
[----:B------:R-:W-:Y:S02]  /*00a0*/  ISETP.GE.U32.AND.EX P0, PT, RZ, R15, PT, P0 ;  /* 0x0000000fff00720c */ /* 0x000fe40003f06100 */
[----:B---3--:R-:W-:Y:S02]  /*00b0*/  ISETP.GE.U32.AND P1, PT, R3, R4, PT ;  /* 0x000000040300720c */ /* 0x008fe40003f26070 */
[----:B------:R-:W-:-:S04]  /*00c0*/  SHF.R.S32.HI R0, RZ, 0x1f, R3 ;  /* 0x0000001fff007819 */ /* 0x000fc80000011403 */
[----:B------:R-:W-:-:S13]  /*00d0*/  ISETP.GE.U32.OR.EX P0, PT, R0, R5, P0, P1 ;  /* 0x000000050000720c */ /* 0x000fda0000706510 */
[----:B------:R-:W-:Y:S05]  /*00e0*/  @P0 EXIT ;  /* 0x000000000000094d */ /* 0x000fea0003800000 */
[----:B------:R-:W0:Y:S01]  /*00f0*/  LDCU.64 UR8, c[0x0][0x390] ;  /* 0x00007200ff0877ac */ /* 0x000e220008000a00 */
[----:B------:R-:W-:Y:S01]  /*0100*/  IMAD.MOV.U32 R19, RZ, RZ, RZ ;  /* 0x000000ffff137224 */ /* 0x000fe200078e00ff */
[----:B------:R-:W1:Y:S01]  /*0110*/  LDCU.64 UR10, c[0x0][0x358] ;  /* 0x00006b00ff0a77ac */ /* 0x000e620008000a00 */
[----:B0-----:R-:W-:-:S04]  /*0120*/  UISETP.NE.U32.AND UP0, UPT, UR8, URZ, UPT ;  /* 0x000000ff0800728c */ /* 0x001fc8000bf05070 */
[----:B------:R-:W-:-:S09]  /*0130*/  UISETP.NE.AND.EX UP0, UPT, UR9, URZ, UPT, UP0 ;  /* 0x000000ff0900728c */ /* 0x000fd2000bf05300 */
[----:B-1----:R-:W-:Y:S05]  /*0140*/  BRA.U !UP0, `(.L_x_0) ;  /* 0x0000000d08087547 */ /* 0x002fea000b800000 */
[----:B------:R-:W-:Y:S02]  /*0150*/  UISETP.GE.U32.AND UP1, UPT, UR8, 0x8, UPT ;  /* 0x000000080800788c */ /* 0x000fe4000bf26070 */
[----:B------:R-:W-:Y:S01]  /*0160*/  IMAD R2, R0, UR8, RZ ;  /* 0x0000000800027c24 */ /* 0x000fe2000f8e02ff */
[----:B------:R-:W-:Y:S02]  /*0170*/  ULOP3.LUT UR13, UR8, 0x7, URZ, 0xc0, !UPT ;  /* 0x00000007080d7892 */ /* 0x000fe4000f8ec0ff */
[C---:B------:R-:W-:Y:S01]  /*0180*/  IMAD.WIDE.U32 R10, R3.reuse, UR8, RZ ;  /* 0x00000008030a7c25 */ /* 0x040fe2000f8e00ff */
[----:B------:R-:W-:Y:S02]  /*0190*/  UISETP.GE.U32.AND.EX UP1, UPT, UR9, URZ, UPT, UP1 ;  /* 0x000000ff0900728c */ /* 0x000fe4000bf26110 */
[----:B------:R-:W-:Y:S01]  /*01a0*/  UISETP.NE.U32.AND UP0, UPT, UR13, URZ, UPT ;  /* 0x000000ff0d00728c */ /* 0x000fe2000bf05070 */
[----:B------:R-:W-:Y:S01]  /*01b0*/  IMAD R5, R3, UR9, R2 ;  /* 0x0000000903057c24 */ /* 0x000fe2000f8e0202 */
[----:B------:R-:W-:Y:S01]  /*01c0*/  UMOV UR4, URZ ;  /* 0x000000ff00047c82 */ /* 0x000fe20008000000 */
[----:B------:R-:W-:Y:S01]  /*01d0*/  IMAD.MOV.U32 R19, RZ, RZ, RZ ;  /* 0x000000ffff137224 */ /* 0x000fe200078e00ff */
[----:B------:R-:W-:Y:S01]  /*01e0*/  UISETP.NE.AND.EX UP0, UPT, URZ, URZ, UPT, UP0 ;  /* 0x000000ffff00728c */ /* 0x000fe2000bf05300 */
[----:B------:R-:W-:Y:S01]  /*01f0*/  IMAD.IADD R2, R11, 0x1, R5 ;  /* 0x000000010b027824 */ /* 0x000fe200078e0205 */
[----:B------:R-:W-:Y:S01]  /*0200*/  UMOV UR5, URZ ;  /* 0x000000ff00057c82 */ /* 0x000fe20008000000 */
[----:B------:R-:W-:Y:S08]  /*0210*/  BRA.U !UP1, `(.L_x_1) ;  /* 0x0000000509007547 */ /* 0x000ff0000b800000 */
[----:B------:R-:W0:Y:S01]  /*0220*/  LDCU.64 UR14, c[0x0][0x398] ;  /* 0x00007300ff0e77ac */ /* 0x000e220008000a00 */
[----:B------:R-:W-:Y:S01]  /*0230*/  HFMA2 R19, -RZ, RZ, 0, 0 ;  /* 0x00000000ff137431 */ /* 0x000fe200000001ff */
[C-C-:B------:R-:W-:Y:S01]  /*0240*/  SHF.L.U64.HI R6, R14.reuse, 0x5, R15.reuse ;  /* 0x000000050e067819 */ /* 0x140fe2000001020f */
[C---:B------:R-:W-:Y:S01]  /*0250*/  IMAD.SHL.U32 R7, R14.reuse, 0x4, RZ ;  /* 0x000000040e077824 */ /* 0x040fe200078e00ff */
[----:B------:R-:W1:Y:S01]  /*0260*/  LDCU.64 UR6, c[0x0][0x3a0] ;  /* 0x00007400ff0677ac */ /* 0x000e620008000a00 */
[----:B------:R-:W-:Y:S01]  /*0270*/  SHF.L.U64.HI R8, R14, 0x2, R15 ;  /* 0x000000020e087819 */ /* 0x000fe2000001020f */
[----:B------:R-:W2:Y:S01]  /*0280*/  LDCU UR5, c[0x0][0x394] ;  /* 0x00007280ff0577ac */ /* 0x000ea20008000800 */
[----:B------:R-:W-:Y:S01]  /*0290*/  ULOP3.LUT UR4, UR8, 0xfffffff8, URZ, 0xc0, !UPT ;  /* 0xfffffff808047892 */ /* 0x000fe2000f8ec0ff */
[----:B0-----:R-:W-:-:S04]  /*02a0*/  LEA R9, P1, R10, UR14, 0x2 ;  /* 0x0000000e0a097c11 */ /* 0x001fc8000f8210ff */
[----:B------:R-:W-:Y:S02]  /*02b0*/  LEA.HI.X R17, R10, UR15, R2, 0x2, P1 ;  /* 0x0000000f0a117c11 */ /* 0x000fe400088f1402 */
[----:B------:R-:W-:Y:S02]  /*02c0*/  IADD3 R9, P1, PT, R9, 0x10, RZ ;  /* 0x0000001009097810 */ /* 0x000fe40007f3e0ff */
[C---:B-1----:R-:W-:Y:S01]  /*02d0*/  LEA R4, P0, R12.reuse, UR6, 0x2 ;  /* 0x000000060c047c11 */ /* 0x042fe2000f8010ff */
[----:B------:R-:W-:Y:S02]  /*02e0*/  UMOV UR6, UR4 ;  /* 0x0000000400067c82 */ /* 0x000fe40008000000 */
[----:B------:R-:W-:Y:S01]  /*02f0*/  IMAD.X R17, RZ, RZ, R17, P1 ;  /* 0x000000ffff117224 */ /* 0x000fe200008e0611 */
[----:B------:R-:W-:Y:S01]  /*0300*/  LEA.HI.X R5, R12, UR7, RZ, 0x2, P0 ;  /* 0x000000070c057c11 */ /* 0x000fe200080f14ff */
[----:B--2---:R-:W-:-:S08]  /*0310*/  UMOV UR7, UR5 ;  /* 0x0000000500077c82 */ /* 0x004fd00008000000 */
.L_x_2:
[-C--:B------:R-:W-:Y:S01]  /*0320*/  IADD3 R28, P0, PT, R4, R7.reuse, RZ ;  /* 0x00000007041c7210 */ /* 0x080fe20007f1e0ff */
[----:B------:R-:W-:Y:S01]  /*0330*/  IMAD.MOV.U32 R16, RZ, RZ, R9 ;  /* 0x000000ffff107224 */ /* 0x000fe200078e0009 */
[----:B------:R-:W2:Y:S03]  /*0340*/  LDG.E R20, desc[UR10][R4.64] ;  /* 0x0000000a04147981 */ /* 0x000ea6000c1e1900 */
[----:B------:R-:W-:Y:S01]  /*0350*/  IMAD.X R29, R5, 0x1, R8, P0 ;  /* 0x00000001051d7824 */ /* 0x000fe200000e0608 */
[----:B------:R-:W2:Y:S01]  /*0360*/  LDG.E R27, desc[UR10][R16.64+-0x10] ;  /* 0xfffff00a101b7981 */ /* 0x000ea2000c1e1900 */
[----:B------:R-:W-:-:S03]  /*0370*/  IADD3 R22, P0, PT, R28, R7, RZ ;  /* 0x000000071c167210 */ /* 0x000fc60007f1e0ff */
[----:B------:R-:W3:Y:S01]  /*0380*/  LDG.E R21, desc[UR10][R28.64] ;  /* 0x0000000a1c157981 */ /* 0x000ee2000c1e1900 */
[----:B------:R-:W-:-:S03]  /*0390*/  IADD3.X R23, PT, PT, R29, R8, RZ, P0, !PT ;  /* 0x000000081d177210 */ /* 0x000fc600007fe4ff */
[----:B------:R-:W4:Y:S04]  /*03a0*/  LDG.E R26, desc[UR10][R16.64+-0x8] ;  /* 0xfffff80a101a7981 */ /* 0x000f28000c1e1900 */
[----:B------:R0:W4:Y:S04]  /*03b0*/  LDG.E R9, desc[UR10][R22.64] ;  /* 0x0000000a16097981 */ /* 0x000128000c1e1900 */
[----:B------:R-:W3:Y:S01]  /*03c0*/  LDG.E R28, desc[UR10][R16.64+-0xc] ;  /* 0xfffff40a101c7981 */ /* 0x000ee2000c1e1900 */
[----:B------:R-:W-:-:S03]  /*03d0*/  IADD3 R24, P0, PT, R22, R7, RZ ;  /* 0x0000000716187210 */ /* 0x000fc60007f1e0ff */
[----:B------:R-:W5:Y:S02]  /*03e0*/  LDG.E R29, desc[UR10][R16.64+0x4] ;  /* 0x0000040a101d7981 */ /* 0x000f64000c1e1900 */
[----:B------:R-:W-:Y:S01]  /*03f0*/  IMAD.X R25, R23, 0x1, R8, P0 ;  /* 0x0000000117197824 */ /* 0x000fe200000e0608 */
[----:B------:R-:W-:-:S04]  /*0400*/  IADD3 R18, P0, PT, R24, R7, RZ ;  /* 0x0000000718127210 */ /* 0x000fc80007f1e0ff */
[----:B------:R-:W5:Y:S01]  /*0410*/  LDG.E R24, desc[UR10][R24.64] ;  /* 0x0000000a18187981 */ /* 0x000f62000c1e1900 */
[----:B--2---:R-:W-:Y:S01]  /*0420*/  FFMA R27, R27, R20, R19 ;  /* 0x000000141b1b7223 */ /* 0x004fe20000000013 */
[--C-:B------:R-:W-:Y:S01]  /*0430*/  IMAD.X R19, R25, 0x1, R8.reuse, P0 ;  /* 0x0000000119137824 */ /* 0x100fe200000e0608 */
[----:B------:R-:W-:Y:S01]  /*0440*/  IADD3 R20, P0, PT, R18, R7, RZ ;  /* 0x0000000712147210 */ /* 0x000fe20007f1e0ff */
[----:B------:R-:W2:Y:S04]  /*0450*/  LDG.E R25, desc[UR10][R16.64] ;  /* 0x0000000a10197981 */ /* 0x000ea8000c1e1900 */
[----:B------:R-:W2:Y:S01]  /*0460*/  LDG.E R18, desc[UR10][R18.64] ;  /* 0x0000000a12127981 */ /* 0x000ea2000c1e1900 */
[----:B---3--:R-:W-:Y:S01]  /*0470*/  FFMA R27, R28, R21, R27 ;  /* 0x000000151c1b7223 */ /* 0x008fe2000000001b */
[----:B------:R-:W-:-:S02]  /*0480*/  IMAD.X R21, R19, 0x1, R8, P0 ;  /* 0x0000000113157824 */ /* 0x000fc400000e0608 */
[----:B------:R-:W5:Y:S01]  /*0490*/  LDG.E R28, desc[UR10][R16.64+-0x4] ;  /* 0xfffffc0a101c7981 */ /* 0x000f62000c1e1900 */
[----:B0-----:R-:W-:Y:S01]  /*04a0*/  IADD3 R22, P0, PT, R20, R7, RZ ;  /* 0x0000000714167210 */ /* 0x001fe20007f1e0ff */
[----:B----4-:R-:W-:Y:S02]  /*04b0*/  FFMA R9, R26, R9, R27 ;  /* 0x000000091a097223 */ /* 0x010fe4000000001b */
[----:B------:R-:W3:Y:S02]  /*04c0*/  LDG.E R20, desc[UR10][R20.64] ;  /* 0x0000000a14147981 */ /* 0x000ee4000c1e1900 */
[----:B------:R-:W-:Y:S01]  /*04d0*/  IMAD.X R23, R21, 0x1, R8, P0 ;  /* 0x0000000115177824 */ /* 0x000fe200000e0608 */
[----:B------:R-:W-:Y:S01]  /*04e0*/  IADD3 R26, P0, PT, R22, R7, RZ ;  /* 0x00000007161a7210 */ /* 0x000fe20007f1e0ff */
[----:B------:R-:W4:Y:S03]  /*04f0*/  LDG.E R19, desc[UR10][R16.64+0xc] ;  /* 0x00000c0a10137981 */ /* 0x000f26000c1e1900 */
[----:B------:R-:W-:Y:S01]  /*0500*/  IADD3.X R27, PT, PT, R23, R8, RZ, P0, !PT ;  /* 0x00000008171b7210 */ /* 0x000fe200007fe4ff */
[----:B------:R-:W4:Y:S04]  /*0510*/  LDG.E R22, desc[UR10][R22.64] ;  /* 0x0000000a16167981 */ /* 0x000f28000c1e1900 */
[----:B------:R0:W4:Y:S04]  /*0520*/  LDG.E R21, desc[UR10][R16.64+0x8] ;  /* 0x0000080a10157981 */ /* 0x000128000c1e1900 */
[----:B------:R-:W4:Y:S01]  /*0530*/  LDG.E R26, desc[UR10][R26.64] ;  /* 0x0000000a1a1a7981 */ /* 0x000f22000c1e1900 */
[----:B------:R-:W-:-:S04]  /*0540*/  UIADD3 UR6, UP1, UPT, UR6, -0x8, URZ ;  /* 0xfffffff806067890 */ /* 0x000fc8000ff3e0ff */
[----:B------:R-:W-:Y:S02]  /*0550*/  UIADD3.X UR7, UPT, UPT, UR7, -0x1, URZ, UP1, !UPT ;  /* 0xffffffff07077890 */ /* 0x000fe40008ffe4ff */
[----:B------:R-:W-:-:S04]  /*0560*/  UISETP.NE.U32.AND UP1, UPT, UR6, URZ, UPT ;  /* 0x000000ff0600728c */ /* 0x000fc8000bf25070 */
[----:B------:R-:W-:Y:S01]  /*0570*/  UISETP.NE.AND.EX UP1, UPT, UR7, URZ, UPT, UP1 ;  /* 0x000000ff0700728c */ /* 0x000fe2000bf25310 */
[----:B------:R-:W-:-:S05]  /*0580*/  LEA R4, P0, R14, R4, 0x5 ;  /* 0x000000040e047211 */ /* 0x000fca00078028ff */
[----:B------:R-:W-:Y:S02]  /*0590*/  IMAD.X R5, R5, 0x1, R6, P0 ;  /* 0x0000000105057824 */ /* 0x000fe400000e0606 */
[----:B-----5:R-:W-:-:S04]  /*05a0*/  FFMA R24, R28, R24, R9 ;  /* 0x000000181c187223 */ /* 0x020fc80000000009 */
[----:B--2---:R-:W-:Y:S01]  /*05b0*/  FFMA R18, R25, R18, R24 ;  /* 0x0000001219127223 */ /* 0x004fe20000000018 */
[----:B------:R-:W-:-:S03]  /*05c0*/  IADD3 R9, P1, PT, R16, 0x20, RZ ;  /* 0x0000002010097810 */ /* 0x000fc60007f3e0ff */
[----:B---3--:R-:W-:Y:S02]  /*05d0*/  FFMA R18, R29, R20, R18 ;  /* 0x000000141d127223 */ /* 0x008fe40000000012 */
[----:B0-----:R-:W-:Y:S02]  /*05e0*/  IMAD.X R17, RZ, RZ, R17, P1 ;  /* 0x000000ffff117224 */ /* 0x001fe400008e0611 */
[----:B----4-:R-:W-:-:S04]  /*05f0*/  FFMA R18, R21, R22, R18 ;  /* 0x0000001615127223 */ /* 0x010fc80000000012 */
[----:B------:R-:W-:Y:S01]  /*0600*/  FFMA R19, R19, R26, R18 ;  /* 0x0000001a13137223 */ /* 0x000fe20000000012 */
[----:B------:R-:W-:Y:S06]  /*0610*/  BRA.U UP1, `(.L_x_2) ;  /* 0xfffffffd01407547 */ /* 0x000fec000b83ffff */
.L_x_1:
[----:B------:R-:W-:Y:S05]  /*0620*/  BRA.U !UP0, `(.L_x_0) ;  /* 0x0000000508d07547 */ /* 0x000fea000b800000 */
[----:B------:R-:W-:Y:S02]  /*0630*/  UISETP.GE.U32.AND UP1, UPT, UR13, 0x4, UPT ;  /* 0x000000040d00788c */ /* 0x000fe4000bf26070 */
[----:B------:R-:W-:Y:S02]  /*0640*/  ULOP3.LUT UR12, UR8, 0x3, URZ, 0xc0, !UPT ;  /* 0x00000003080c7892 */ /* 0x000fe4000f8ec0ff */
[----:B------:R-:W-:Y:S02]  /*0650*/  UISETP.GE.U32.AND.EX UP1, UPT, URZ, URZ, UPT, UP1 ;  /* 0x000000ffff00728c */ /* 0x000fe4000bf26110 */
[----:B------:R-:W-:-:S04]  /*0660*/  UISETP.NE.U32.AND UP0, UPT, UR12, URZ, UPT ;  /* 0x000000ff0c00728c */ /* 0x000fc8000bf05070 */
[----:B------:R-:W-:-:S03]  /*0670*/  UISETP.NE.AND.EX UP0, UPT, URZ, URZ, UPT, UP0 ;  /* 0x000000ffff00728c */ /* 0x000fc6000bf05300 */
[----:B------:R-:W-:Y:S08]  /*0680*/  BRA.U !UP1, `(.L_x_3) ;  /* 0x0000000109d87547 */ /* 0x000ff0000b800000 */
[----:B------:R-:W0:Y:S01]  /*0690*/  LDCU.64 UR16, c[0x0][0x3a0] ;  /* 0x00007400ff1077ac */ /* 0x000e220008000a00 */
[C---:B------:R-:W-:Y:S02]  /*06a0*/  IMAD R4, R14.reuse, UR5, RZ ;  /* 0x000000050e047c24 */ /* 0x040fe4000f8e02ff */
[----:B------:R-:W-:Y:S01]  /*06b0*/  IMAD.MOV.U32 R13, RZ, RZ, RZ ;  /* 0x000000ffff0d7224 */ /* 0x000fe200078e00ff */
[----:B------:R-:W-:Y:S02]  /*06c0*/  UIADD3 UR9, UPT, UPT, UR4, 0x1, URZ ;  /* 0x0000000104097890 */ /* 0x000fe4000fffe0ff */
[----:B------:R-:W-:Y:S01]  /*06d0*/  IMAD R9, R15, UR4, R4 ;  /* 0x000000040f097c24 */ /* 0x000fe2000f8e0204 */
[----:B------:R-:W1:Y:S01]  /*06e0*/  LDCU.64 UR14, c[0x0][0x398] ;  /* 0x00007300ff0e77ac */ /* 0x000e620008000a00 */
[----:B------:R-:W-:Y:S01]  /*06f0*/  IMAD.WIDE.U32 R20, R14, UR4, R12 ;  /* 0x000000040e147c25 */ /* 0x000fe2000f8e000c */
[----:B------:R-:W-:-:S03]  /*0700*/  UIADD3 UR7, UPT, UPT, UR4, 0x2, URZ ;  /* 0x0000000204077890 */ /* 0x000fc6000fffe0ff */
[----:B------:R-:W-:Y:S01]  /*0710*/  IMAD.WIDE.U32 R22, R14, UR9, R12 ;  /* 0x000000090e167c25 */ /* 0x000fe2000f8e000c */
[----:B------:R-:W-:-:S03]  /*0720*/  UIADD3 UR6, UPT, UPT, UR4, 0x3, URZ ;  /* 0x0000000304067890 */ /* 0x000fc6000fffe0ff */
[----:B------:R-:W-:Y:S02]  /*0730*/  IMAD.IADD R9, R21, 0x1, R9 ;  /* 0x0000000115097824 */ /* 0x000fe400078e0209 */
[----:B------:R-:W-:Y:S01]  /*0740*/  IMAD.WIDE.U32 R16, R14, UR7, R12 ;  /* 0x000000070e107c25 */ /* 0x000fe2000f8e000c */
[----:B0-----:R-:W-:Y:S02]  /*0750*/  LEA R8, P1, R20, UR16, 0x2 ;  /* 0x0000001014087c11 */ /* 0x001fe4000f8210ff */
[----:B------:R-:W-:Y:S01]  /*0760*/  LEA R6, P2, R22, UR16, 0x2 ;  /* 0x0000001016067c11 */ /* 0x000fe2000f8410ff */
[C---:B------:R-:W-:Y:S01]  /*0770*/  IMAD R7, R15.reuse, UR9, R23 ;  /* 0x000000090f077c24 */ /* 0x040fe2000f8e0217 */
[----:B------:R-:W-:Y:S01]  /*0780*/  LEA R4, P0, R16, UR16, 0x2 ;  /* 0x0000001010047c11 */ /* 0x000fe2000f8010ff */
[----:B------:R-:W-:Y:S01]  /*0790*/  IMAD R5, R15, UR7, R17 ;  /* 0x000000070f057c24 */ /* 0x000fe2000f8e0211 */
[----:B------:R-:W-:Y:S02]  /*07a0*/  LEA.HI.X R9, R20, UR17, R9, 0x2, P1 ;  /* 0x0000001114097c11 */ /* 0x000fe400088f1409 */
[----:B------:R-:W-:-:S02]  /*07b0*/  IADD3 R17, P1, PT, R10, UR4, RZ ;  /* 0x000000040a117c10 */ /* 0x000fc4000ff3e0ff */
[----:B------:R-:W-:Y:S01]  /*07c0*/  LEA.HI.X R7, R22, UR17, R7, 0x2, P2 ;  /* 0x0000001116077c11 */ /* 0x000fe200090f1407 */
[----:B------:R-:W-:Y:S01]  /*07d0*/  IMAD.WIDE.U32 R22, R14, UR6, R12 ;  /* 0x000000060e167c25 */ /* 0x000fe2000f8e000c */
[----:B------:R-:W-:Y:S01]  /*07e0*/  IADD3 R18, P2, PT, R10, UR9, RZ ;  /* 0x000000090a127c10 */ /* 0x000fe2000ff5e0ff */
[----:B------:R-:W2:Y:S01]  /*07f0*/  LDG.E R8, desc[UR10][R8.64] ;  /* 0x0000000a08087981 */ /* 0x000ea2000c1e1900 */
[----:B------:R-:W-:Y:S01]  /*0800*/  LEA.HI.X R5, R16, UR17, R5, 0x2, P0 ;  /* 0x0000001110057c11 */ /* 0x000fe200080f1405 */
[----:B------:R-:W-:Y:S01]  /*0810*/  IMAD R21, R15, UR6, R23 ;  /* 0x000000060f157c24 */ /* 0x000fe2000f8e0217 */
[----:B------:R-:W-:Y:S01]  /*0820*/  IADD3.X R24, PT, PT, R2, UR5, RZ, P1, !PT ;  /* 0x0000000502187c10 */ /* 0x000fe20008ffe4ff */
[----:B------:R-:W3:Y:S01]  /*0830*/  LDG.E R6, desc[UR10][R6.64] ;  /* 0x0000000a06067981 */ /* 0x000ee2000c1e1900 */
[----:B-1----:R-:W-:Y:S02]  /*0840*/  LEA R26, P0, R17, UR14, 0x2 ;  /* 0x0000000e111a7c11 */ /* 0x002fe4000f8010ff */
[----:B------:R-:W-:Y:S01]  /*0850*/  IADD3.X R25, PT, PT, RZ, R2, RZ, P2, !PT ;  /* 0x00000002ff197210 */ /* 0x000fe200017fe4ff */
[----:B------:R-:W4:Y:S01]  /*0860*/  LDG.E R4, desc[UR10][R4.64] ;  /* 0x0000000a04047981 */ /* 0x000f22000c1e1900 */
[----:B------:R-:W-:-:S02]  /*0870*/  LEA R16, P2, R22, UR16, 0x2 ;  /* 0x0000001016107c11 */ /* 0x000fc4000f8410ff */
[----:B------:R-:W-:Y:S02]  /*0880*/  LEA R20, P1, R18, UR14, 0x2 ;  /* 0x0000000e12147c11 */ /* 0x000fe4000f8210ff */
[----:B------:R-:W-:Y:S02]  /*0890*/  LEA.HI.X R27, R17, UR15, R24, 0x2, P0 ;  /* 0x0000000f111b7c11 */ /* 0x000fe400080f1418 */
[----:B------:R-:W-:Y:S02]  /*08a0*/  IADD3 R23, P0, PT, R10, UR7, RZ ;  /* 0x000000070a177c10 */ /* 0x000fe4000ff1e0ff */
[----:B------:R-:W-:Y:S01]  /*08b0*/  LEA.HI.X R17, R22, UR17, R21, 0x2, P2 ;  /* 0x0000001116117c11 */ /* 0x000fe200090f1415 */
[----:B------:R-:W2:Y:S01]  /*08c0*/  LDG.E R26, desc[UR10][R26.64] ;  /* 0x0000000a1a1a7981 */ /* 0x000ea2000c1e1900 */
[----:B------:R-:W-:Y:S01]  /*08d0*/  LEA.HI.X R21, R18, UR15, R25, 0x2, P1 ;  /* 0x0000000f12157c11 */ /* 0x000fe200088f1419 */
[----:B------:R-:W-:Y:S01]  /*08e0*/  IMAD.X R28, RZ, RZ, R2, P0 ;  /* 0x000000ffff1c7224 */ /* 0x000fe200000e0602 */
[----:B------:R-:W-:Y:S01]  /*08f0*/  IADD3 R18, P1, PT, R10, UR6, RZ ;  /* 0x000000060a127c10 */ /* 0x000fe2000ff3e0ff */
[----:B------:R-:W5:Y:S01]  /*0900*/  LDG.E R16, desc[UR10][R16.64] ;  /* 0x0000000a10107981 */ /* 0x000f62000c1e1900 */
[----:B------:R-:W-:-:S03]  /*0910*/  LEA R22, P0, R23, UR14, 0x2 ;  /* 0x0000000e17167c11 */ /* 0x000fc6000f8010ff */
[----:B------:R-:W-:Y:S01]  /*0920*/  IMAD.X R25, RZ, RZ, R2, P1 ;  /* 0x000000ffff197224 */ /* 0x000fe200008e0602 */
[C---:B------:R-:W-:Y:S01]  /*0930*/  LEA R24, P1, R18.reuse, UR14, 0x2 ;  /* 0x0000000e12187c11 */ /* 0x040fe2000f8210ff */
[----:B------:R-:W3:Y:S01]  /*0940*/  LDG.E R21, desc[UR10][R20.64] ;  /* 0x0000000a14157981 */ /* 0x000ee2000c1e1900 */
[----:B------:R-:W-:Y:S02]  /*0950*/  LEA.HI.X R23, R23, UR15, R28, 0x2, P0 ;  /* 0x0000000f17177c11 */ /* 0x000fe400080f141c */
[----:B------:R-:W-:-:S04]  /*0960*/  LEA.HI.X R25, R18, UR15, R25, 0x2, P1 ;  /* 0x0000000f12197c11 */ /* 0x000fc800088f1419 */
[----:B------:R-:W4:Y:S04]  /*0970*/  LDG.E R23, desc[UR10][R22.64] ;  /* 0x0000000a16177981 */ /* 0x000f28000c1e1900 */
[----:B------:R-:W5:Y:S01]  /*0980*/  LDG.E R25, desc[UR10][R24.64] ;  /* 0x0000000a18197981 */ /* 0x000f62000c1e1900 */
[----:B------:R-:W-:Y:S01]  /*0990*/  UIADD3 UR4, UPT, UPT, UR4, 0x4, URZ ;  /* 0x0000000404047890 */ /* 0x000fe2000fffe0ff */
[----:B------:R-:W-:Y:S01]  /*09a0*/  UMOV UR5, URZ ;  /* 0x000000ff00057c82 */ /* 0x000fe20008000000 */
[----:B--2---:R-:W-:-:S04]  /*09b0*/  FFMA R26, R26, R8, R19 ;  /* 0x000000081a1a7223 */ /* 0x004fc80000000013 */
[----:B---3--:R-:W-:-:S04]  /*09c0*/  FFMA R26, R21, R6, R26 ;  /* 0x00000006151a7223 */ /* 0x008fc8000000001a */
[----:B----4-:R-:W-:-:S04]  /*09d0*/  FFMA R26, R23, R4, R26 ;  /* 0x00000004171a7223 */ /* 0x010fc8000000001a */
[----:B-----5:R-:W-:-:S07]  /*09e0*/  FFMA R19, R25, R16, R26 ;  /* 0x0000001019137223 */ /* 0x020fce000000001a */
.L_x_3:
[----:B------:R-:W-:Y:S05]  /*09f0*/  BRA.U !UP0, `(.L_x_0) ;  /* 0x0000000108dc7547 */ /* 0x000fea000b800000 */
[----:B------:R-:W-:Y:S02]  /*0a00*/  UISETP.NE.U32.AND UP1, UPT, UR12, 0x1, UPT ;  /* 0x000000010c00788c */ /* 0x000fe4000bf25070 */
[----:B------:R-:W-:Y:S02]  /*0a10*/  ULOP3.LUT UR6, UR8, 0x1, URZ, 0xc0, !UPT ;  /* 0x0000000108067892 */ /* 0x000fe4000f8ec0ff */
[----:B------:R-:W-:Y:S02]  /*0a20*/  UISETP.NE.AND.EX UP1, UPT, URZ, URZ, UPT, UP1 ;  /* 0x000000ffff00728c */ /* 0x000fe4000bf25310 */
[----:B------:R-:W-:-:S04]  /*0a30*/  UISETP.NE.U32.AND UP0, UPT, UR6, 0x1, UPT ;  /* 0x000000010600788c */ /* 0x000fc8000bf05070 */
[----:B------:R-:W-:-:S03]  /*0a40*/  UISETP.NE.U32.AND.EX UP0, UPT, URZ, URZ, UPT, UP0 ;  /* 0x000000ffff00728c */ /* 0x000fc6000bf05100 */
[----:B------:R-:W-:Y:S08]  /*0a50*/  BRA.U !UP1, `(.L_x_4) ;  /* 0x00000001097c7547 */ /* 0x000ff0000b800000 */
[----:B------:R-:W0:Y:S01]  /*0a60*/  LDCU.64 UR6, c[0x0][0x398] ;  /* 0x00007300ff0677ac */ /* 0x000e220008000a00 */
[----:B------:R-:W-:Y:S01]  /*0a70*/  IADD3 R5, P0, PT, R10, UR4, RZ ;  /* 0x000000040a057c10 */ /* 0x000fe2000ff1e0ff */
[----:B------:R-:W-:Y:S01]  /*0a80*/  IMAD R6, R14, UR5, RZ ;  /* 0x000000050e067c24 */ /* 0x000fe2000f8e02ff */
[----:B------:R-:W1:Y:S01]  /*0a90*/  LDCU.64 UR8, c[0x0][0x3a0] ;  /* 0x00007400ff0877ac */ /* 0x000e620008000a00 */
[----:B------:R-:W-:Y:S01]  /*0aa0*/  IMAD.MOV.U32 R8, RZ, RZ, R12 ;  /* 0x000000ffff087224 */ /* 0x000fe200078e000c */
[----:B------:R-:W-:Y:S01]  /*0ab0*/  IADD3.X R16, PT, PT, R2, UR5, RZ, P0, !PT ;  /* 0x0000000502107c10 */ /* 0x000fe200087fe4ff */
[----:B------:R-:W-:Y:S01]  /*0ac0*/  IMAD.MOV.U32 R9, RZ, RZ, RZ ;  /* 0x000000ffff097224 */ /* 0x000fe200078e00ff */
[----:B------:R-:W-:Y:S02]  /*0ad0*/  UIADD3 UR12, UPT, UPT, UR4, 0x1, URZ ;  /* 0x00000001040c7890 */ /* 0x000fe4000fffe0ff */
[----:B------:R-:W-:Y:S02]  /*0ae0*/  IMAD R17, R15, UR4, R6 ;  /* 0x000000040f117c24 */ /* 0x000fe4000f8e0206 */
[----:B------:R-:W-:-:S02]  /*0af0*/  IMAD.WIDE.U32 R6, R14, UR4, R8 ;  /* 0x000000040e067c25 */ /* 0x000fc4000f8e0008 */
[----:B------:R-:W-:Y:S02]  /*0b00*/  IADD3 R18, P1, PT, R10, UR12, RZ ;  /* 0x0000000c0a127c10 */ /* 0x000fe4000ff3e0ff */
[----:B------:R-:W-:Y:S01]  /*0b10*/  IMAD.WIDE.U32 R8, R14, UR12, R8 ;  /* 0x0000000c0e087c25 */ /* 0x000fe2000f8e0008 */
[----:B------:R-:W-:Y:S02]  /*0b20*/  IADD3 R17, PT, PT, R7, R17, RZ ;  /* 0x0000001107117210 */ /* 0x000fe40007ffe0ff */
[----:B0-----:R-:W-:Y:S01]  /*0b30*/  LEA R4, P0, R5, UR6, 0x2 ;  /* 0x0000000605047c11 */ /* 0x001fe2000f8010ff */
[----:B------:R-:W-:Y:S01]  /*0b40*/  IMAD.X R7, RZ, RZ, R2, P1 ;  /* 0x000000ffff077224 */ /* 0x000fe200008e0602 */
[----:B------:R-:W-:Y:S01]  /*0b50*/  LEA R22, P1, R18, UR6, 0x2 ;  /* 0x0000000612167c11 */ /* 0x000fe2000f8210ff */
[----:B------:R-:W-:Y:S01]  /*0b60*/  IMAD R9, R15, UR12, R9 ;  /* 0x0000000c0f097c24 */ /* 0x000fe2000f8e0209 */
[----:B------:R-:W-:Y:S02]  /*0b70*/  LEA.HI.X R5, R5, UR7, R16, 0x2, P0 ;  /* 0x0000000705057c11 */ /* 0x000fe400080f1410 */
[----:B-1----:R-:W-:-:S02]  /*0b80*/  LEA R16, P0, R6, UR8, 0x2 ;  /* 0x0000000806107c11 */ /* 0x002fc4000f8010ff */
[----:B------:R-:W-:Y:S01]  /*0b90*/  LEA R20, P2, R8, UR8, 0x2 ;  /* 0x0000000808147c11 */ /* 0x000fe2000f8410ff */
[----:B------:R-:W2:Y:S01]  /*0ba0*/  LDG.E R4, desc[UR10][R4.64] ;  /* 0x0000000a04047981 */ /* 0x000ea2000c1e1900 */
[----:B------:R-:W-:Y:S02]  /*0bb0*/  LEA.HI.X R17, R6, UR9, R17, 0x2, P0 ;  /* 0x0000000906117c11 */ /* 0x000fe400080f1411 */
[----:B------:R-:W-:Y:S02]  /*0bc0*/  LEA.HI.X R21, R8, UR9, R9, 0x2, P2 ;  /* 0x0000000908157c11 */ /* 0x000fe400090f1409 */
[----:B------:R-:W-:Y:S01]  /*0bd0*/  LEA.HI.X R23, R18, UR7, R7, 0x2, P1 ;  /* 0x0000000712177c11 */ /* 0x000fe200088f1407 */
[----:B------:R-:W2:Y:S04]  /*0be0*/  LDG.E R16, desc[UR10][R16.64] ;  /* 0x0000000a10107981 */ /* 0x000ea8000c1e1900 */
[----:B------:R-:W3:Y:S04]  /*0bf0*/  LDG.E R22, desc[UR10][R22.64] ;  /* 0x0000000a16167981 */ /* 0x000ee8000c1e1900 */
[----:B------:R-:W3:Y:S01]  /*0c00*/  LDG.E R20, desc[UR10][R20.64] ;  /* 0x0000000a14147981 */ /* 0x000ee2000c1e1900 */
[----:B------:R-:W-:Y:S01]  /*0c10*/  UIADD3 UR4, UPT, UPT, UR4, 0x2, URZ ;  /* 0x0000000204047890 */ /* 0x000fe2000fffe0ff */
[----:B------:R-:W-:Y:S01]  /*0c20*/  UMOV UR5, URZ ;  /* 0x000000ff00057c82 */ /* 0x000fe20008000000 */
[----:B--2---:R-:W-:-:S04]  /*0c30*/  FFMA R19, R4, R16, R19 ;  /* 0x0000001004137223 */ /* 0x004fc80000000013 */
[----:B---3--:R-:W-:-:S07]  /*0c40*/  FFMA R19, R22, R20, R19 ;  /* 0x0000001416137223 */ /* 0x008fce0000000013 */
.L_x_4:
[----:B------:R-:W-:Y:S05]  /*0c50*/  BRA.U UP0, `(.L_x_0) ;  /* 0x0000000100447547 */ /* 0x000fea000b800000 */
[----:B------:R-:W0:Y:S01]  /*0c60*/  LDCU.64 UR6, c[0x0][0x398] ;  /* 0x00007300ff0677ac */ /* 0x000e220008000a00 */
[----:B------:R-:W-:Y:S01]  /*0c70*/  IMAD R4, R14, UR5, RZ ;  /* 0x000000050e047c24 */ /* 0x000fe2000f8e02ff */
[----:B------:R-:W-:Y:S01]  /*0c80*/  IADD3 R10, P0, PT, R10, UR4, RZ ;  /* 0x000000040a0a7c10 */ /* 0x000fe2000ff1e0ff */
[----:B------:R-:W-:Y:S01]  /*0c90*/  IMAD.MOV.U32 R6, RZ, RZ, R12 ;  /* 0x000000ffff067224 */ /* 0x000fe200078e000c */
[----:B------:R-:W1:Y:S01]  /*0ca0*/  LDCU.64 UR8, c[0x0][0x3a0] ;  /* 0x00007400ff0877ac */ /* 0x000e620008000a00 */
[----:B------:R-:W-:Y:S01]  /*0cb0*/  IMAD.MOV.U32 R7, RZ, RZ, RZ ;  /* 0x000000ffff077224 */ /* 0x000fe200078e00ff */
[----:B------:R-:W-:Y:S01]  /*0cc0*/  IADD3.X R5, PT, PT, R2, UR5, RZ, P0, !PT ;  /* 0x0000000502057c10 */ /* 0x000fe200087fe4ff */
[----:B------:R-:W-:Y:S02]  /*0cd0*/  IMAD R9, R15, UR4, R4 ;  /* 0x000000040f097c24 */ /* 0x000fe4000f8e0204 */
[----:B------:R-:W-:-:S04]  /*0ce0*/  IMAD.WIDE.U32 R6, R14, UR4, R6 ;  /* 0x000000040e067c25 */ /* 0x000fc8000f8e0006 */
[----:B------:R-:W-:Y:S01]  /*0cf0*/  IMAD.IADD R7, R7, 0x1, R9 ;  /* 0x0000000107077824 */ /* 0x000fe200078e0209 */
[----:B0-----:R-:W-:Y:S02]  /*0d00*/  LEA R4, P0, R10, UR6, 0x2 ;  /* 0x000000060a047c11 */ /* 0x001fe4000f8010ff */
[----:B-1----:R-:W-:Y:S02]  /*0d10*/  LEA R8, P1, R6, UR8, 0x2 ;  /* 0x0000000806087c11 */ /* 0x002fe4000f8210ff */
[----:B------:R-:W-:Y:S02]  /*0d20*/  LEA.HI.X R5, R10, UR7, R5, 0x2, P0 ;  /* 0x000000070a057c11 */ /* 0x000fe400080f1405 */
[----:B------:R-:W-:-:S03]  /*0d30*/  LEA.HI.X R9, R6, UR9, R7, 0x2, P1 ;  /* 0x0000000906097c11 */ /* 0x000fc600088f1407 */
[----:B------:R-:W2:Y:S04]  /*0d40*/  LDG.E R4, desc[UR10][R4.64] ;  /* 0x0000000a04047981 */ /* 0x000ea8000c1e1900 */
[----:B------:R-:W2:Y:S02]  /*0d50*/  LDG.E R8, desc[UR10][R8.64] ;  /* 0x0000000a08087981 */ /* 0x000ea4000c1e1900 */
[----:B--2---:R-:W-:-:S07]  /*0d60*/  FFMA R19, R4, R8, R19 ;  /* 0x0000000804137223 */ /* 0x004fce0000000013 */
.L_x_0:
[----:B------:R-:W0:Y:S01]  /*0d70*/  LDCU.64 UR4, c[0x0][0x3a8] ;  /* 0x00007500ff0477ac */ /* 0x000e220008000a00 */
[----:B------:R-:W-:Y:S01]  /*0d80*/  MOV R4, R12 ;  /* 0x0000000c00047202 */ /* 0x000fe20000000f00 */
[----:B------:R-:W-:Y:S02]  /*0d90*/  IMAD.MOV.U32 R5, RZ, RZ, RZ ;  /* 0x000000ffff057224 */ /* 0x000fe400078e00ff */
[-C--:B------:R-:W-:Y:S02]  /*0da0*/  IMAD R0, R0, R14.reuse, RZ ;  /* 0x0000000e00007224 */ /* 0x080fe400078e02ff */
[----:B------:R-:W-:-:S04]  /*0db0*/  IMAD.WIDE.U32 R4, R3, R14, R4 ;  /* 0x0000000e03047225 */ /* 0x000fc800078e0004 */
[----:B------:R-:W-:-:S04]  /*0dc0*/  IMAD R3, R3, R15, R0 ;  /* 0x0000000f03037224 */ /* 0x000fc800078e0200 */
[----:B------:R-:W-:Y:S01]  /*0dd0*/  IMAD.IADD R3, R5, 0x1, R3 ;  /* 0x0000000105037824 */ /* 0x000fe200078e0203 */
[----:B0-----:R-:W-:-:S04]  /*0de0*/  LEA R2, P0, R4, UR4, 0x2 ;  /* 0x0000000404027c11 */ /* 0x001fc8000f8010ff */
[----:B------:R-:W-:-:S05]  /*0df0*/  LEA.HI.X R3, R4, UR5, R3, 0x2, P0 ;  /* 0x0000000504037c11 */ /* 0x000fca00080f1403 */
[----:B------:R-:W-:Y:S01]  /*0e00*/  STG.E desc[UR10][R2.64], R19 ;  /* 0x0000001302007986 */ /* 0x000fe2000c10190a */
[----:B------:R-:W-:Y:S05]  /*0e10*/  EXIT ;  /* 0x000000000000794d */ /* 0x000fea0003800000 */
.L_x_5:
[----:B------:R-:W-:-:S00]  /*0e20*/  BRA `(.L_x_5) ;  /* 0xfffffffc00fc7947 */ /* 0x000fc0000383ffff */
[----:B------:R-:W-:-:S00]  /*0e30*/  NOP ;  /* 0x0000000000007918 */ /* 0x000fc00000000000 */
        /* <DEDUP_REMOVED lines=12> */
.L_x_6:


//--------------------- .nv.shared.reserved.0     --------------------------
	.section	.nv.shared.reserved.0,"aw",@nobits
	.weak		__nv_reservedSMEM_offset_0_alias
	.size		__nv_reservedSMEM_offset_0_alias, 0, 64
	.other		__nv_reservedSMEM_offset_0_alias,@"STO_CUDA_RESERVED_SHARED STV_DEFAULT"
__nv_reservedSMEM_offset_0_alias:
	.zero		0
	.zero		64


//--------------------- .nv.constant0._Z18cuda_sgemm_forwardILi16EEvmmmPfS0_S0_ --------------------------
	.section	.nv.constant0._Z18cuda_sgemm_forwardILi16EEvmmmPfS0_S0_,"a",@progbits
	.sectionflags	@""
	.align	4
.nv.constant0._Z18cuda_sgemm_forwardILi16EEvmmmPfS0_S0_:
	.zero		944


//--------------------- SYMBOLS --------------------------

	.type		.nv.reservedSmem.offset0,@object
	.size		.nv.reservedSmem.offset0,0x4
